//
// Generated by NVIDIA NVVM Compiler
//
// Compiler Build ID: CL-36424714
// Cuda compilation tools, release 13.0, V13.0.88
// Based on NVVM 20.0.0
//

.version 9.0
.target sm_100
.address_size 64

	// .globl	_Z15evolve_parallelPjS_ii
.extern .shared .align 16 .b8 univ[];

.visible .entry _Z15evolve_parallelPjS_ii(
	.param .u64 .ptr .align 1 _Z15evolve_parallelPjS_ii_param_0,
	.param .u64 .ptr .align 1 _Z15evolve_parallelPjS_ii_param_1,
	.param .u32 _Z15evolve_parallelPjS_ii_param_2,
	.param .u32 _Z15evolve_parallelPjS_ii_param_3
)
{
	.reg .pred 	%p<19>;
	.reg .b32 	%r<70>;
	.reg .b64 	%rd<13>;

	ld.param.u64 	%rd3, [_Z15evolve_parallelPjS_ii_param_0];
	ld.param.u64 	%rd4, [_Z15evolve_parallelPjS_ii_param_1];
	ld.param.u32 	%r12, [_Z15evolve_parallelPjS_ii_param_2];
	ld.param.u32 	%r15, [_Z15evolve_parallelPjS_ii_param_3];
	mov.u32 	%r1, %tid.x;
	mov.u32 	%r2, %ctaid.x;
	add.s32 	%r3, %r1, -1;
	mad.lo.s32 	%r4, %r2, 14, %r3;
	mov.u32 	%r5, %tid.y;
	mov.u32 	%r6, %ctaid.y;
	mad.lo.s32 	%r16, %r6, 14, %r5;
	add.s32 	%r7, %r16, -1;
	setp.le.s32 	%p2, %r4, %r12;
	setp.le.s32 	%p3, %r7, %r15;
	and.pred  	%p1, %p2, %p3;
	mov.b32 	%r68, 0;
	mov.b64 	%rd12, 0;
	not.pred 	%p4, %p1;
	@%p4 bra 	$L__BB0_2;
	cvta.to.global.u64 	%rd6, %rd3;
	add.s32 	%r18, %r12, %r4;
	rem.s32 	%r19, %r18, %r12;
	add.s32 	%r20, %r15, %r7;
	rem.s32 	%r21, %r20, %r15;
	mad.lo.s32 	%r22, %r21, %r12, %r19;
	shl.b32 	%r23, %r5, 4;
	add.s32 	%r68, %r23, %r1;
	cvt.s64.s32 	%rd12, %r22;
	mul.wide.s32 	%rd7, %r22, 4;
	add.s64 	%rd8, %rd6, %rd7;
	ld.global.u32 	%r24, [%rd8];
	shl.b32 	%r25, %r68, 2;
	mov.u32 	%r26, univ;
	add.s32 	%r27, %r26, %r25;
	st.shared.u32 	[%r27], %r24;
$L__BB0_2:
	mov.u32 	%r28, %nctaid.x;
	mov.u32 	%r29, %nctaid.y;
	bar.sync 	0;
	setp.ne.s32 	%p5, %r1, 0;
	mad.lo.s32 	%r31, %r28, -14, %r12;
	add.s32 	%r32, %r31, 14;
	add.s32 	%r33, %r28, -1;
	setp.eq.s32 	%p6, %r33, %r2;
	selp.b32 	%r34, %r32, 14, %p6;
	setp.le.s32 	%p7, %r1, %r34;
	setp.ne.s32 	%p8, %r5, 0;
	and.pred  	%p9, %p5, %p8;
	and.pred  	%p10, %p9, %p7;
	mad.lo.s32 	%r37, %r29, -14, %r15;
	add.s32 	%r38, %r37, 14;
	add.s32 	%r39, %r29, -1;
	setp.eq.s32 	%p11, %r39, %r6;
	selp.b32 	%r40, %r38, 14, %p11;
	setp.gt.s32 	%p12, %r5, %r40;
	and.pred  	%p13, %p1, %p10;
	not.pred 	%p14, %p13;
	or.pred  	%p15, %p14, %p12;
	@%p15 bra 	$L__BB0_8;
	shl.b32 	%r44, %r5, 4;
	add.s32 	%r45, %r44, %r3;
	shl.b32 	%r46, %r45, 2;
	mov.u32 	%r47, univ;
	add.s32 	%r48, %r47, %r46;
	ld.shared.u32 	%r49, [%r48+-64];
	ld.shared.u32 	%r50, [%r48+-60];
	add.s32 	%r51, %r50, %r49;
	ld.shared.u32 	%r52, [%r48+-56];
	add.s32 	%r53, %r51, %r52;
	ld.shared.u32 	%r54, [%r48];
	add.s32 	%r55, %r53, %r54;
	ld.shared.u32 	%r56, [%r48+8];
	add.s32 	%r57, %r55, %r56;
	ld.shared.u32 	%r58, [%r48+64];
	add.s32 	%r59, %r57, %r58;
	ld.shared.u32 	%r60, [%r48+68];
	add.s32 	%r61, %r59, %r60;
	ld.shared.u32 	%r62, [%r48+72];
	add.s32 	%r43, %r61, %r62;
	mov.b32 	%r69, 1;
	setp.eq.s32 	%p16, %r43, 3;
	@%p16 bra 	$L__BB0_7;
	setp.ne.s32 	%p17, %r43, 2;
	@%p17 bra 	$L__BB0_6;
	shl.b32 	%r63, %r68, 2;
	add.s32 	%r65, %r47, %r63;
	ld.shared.u32 	%r66, [%r65];
	setp.ne.s32 	%p18, %r66, 0;
	selp.u32 	%r69, 1, 0, %p18;
	bra.uni 	$L__BB0_7;
$L__BB0_6:
	mov.b32 	%r69, 0;
$L__BB0_7:
	cvta.to.global.u64 	%rd9, %rd4;
	shl.b64 	%rd10, %rd12, 2;
	add.s64 	%rd11, %rd9, %rd10;
	st.global.u32 	[%rd11], %r69;
$L__BB0_8:
	ret;

}


// ===== COMPILED SASS (sm_100) =====

	.target	sm_100

	.elftype	@"ET_EXEC"


//--------------------- .note.nv.tkinfo           --------------------------
	.section	.note.nv.tkinfo,"",@"SHT_NOTE"
	.sectionflags	@"SHF_NOTE_NV_TKINFO"
	.tkinfo
        /*0018*/ 	.word	0x00000002
        /*0030*/ 	.string	""
        /*0030*/ 	.string	"ptxas"
        /*0030*/ 	.string	"Cuda compilation tools, release 13.0, V13.0.88"
        /*0030*/ 	.string	"Build cuda_13.0.r13.0/compiler.36424714_0"
        /*0030*/ 	.string	"-arch sm_100 -m 64 "



//--------------------- .note.nv.cuinfo           --------------------------
	.section	.note.nv.cuinfo,"",@"SHT_NOTE"
	.sectionflags	@"SHF_NOTE_NV_CUINFO"
        /*0018*/ 	.short	0x0002
        /*001a*/ 	.short	0x0064
        /*001c*/ 	.short	0x0082
	.zero		2


//--------------------- .nv.info                  --------------------------
	.section	.nv.info,"",@"SHT_CUDA_INFO"
	.align	4


	//----- nvinfo : EIATTR_REGCOUNT
	.align		4
        /*0000*/ 	.byte	0x04, 0x2f
        /*0002*/ 	.short	(.L_1 - .L_0)
	.align		4
.L_0:
        /*0004*/ 	.word	index@(_Z15evolve_parallelPjS_ii)
        /*0008*/ 	.word	0x00000016


	//----- nvinfo : EIATTR_FRAME_SIZE
	.align		4
.L_1:
        /*000c*/ 	.byte	0x04, 0x11
        /*000e*/ 	.short	(.L_3 - .L_2)
	.align		4
.L_2:
        /*0010*/ 	.word	index@(_Z15evolve_parallelPjS_ii)
        /*0014*/ 	.word	0x00000000


	//----- nvinfo : EIATTR_MIN_STACK_SIZE
	.align		4
.L_3:
        /*0018*/ 	.byte	0x04, 0x12
        /*001a*/ 	.short	(.L_5 - .L_4)
	.align		4
.L_4:
        /*001c*/ 	.word	index@(_Z15evolve_parallelPjS_ii)
        /*0020*/ 	.word	0x00000000
.L_5:


//--------------------- .nv.compat                --------------------------
	.section	.nv.compat,"",@"SHT_CUDA_COMPAT_INFO"
	.align	4
        /*0000*/ 	.byte	0x02, 0x09, 0x00, 0x00, 0x02, 0x02, 0x01, 0x00, 0x02, 0x05, 0x05, 0x00, 0x03, 0x07, 0x01, 0x01
        /*0010*/ 	.byte	0x02, 0x03, 0x00, 0x00, 0x02, 0x06, 0x01, 0x00, 0x04, 0x0b, 0x08, 0x00, 0x09, 0x00, 0x00, 0x00
        /*0020*/ 	.byte	0x00, 0x00, 0x00, 0x00


//--------------------- .nv.info._Z15evolve_parallelPjS_ii --------------------------
	.section	.nv.info._Z15evolve_parallelPjS_ii,"",@"SHT_CUDA_INFO"
	.sectionflags	@""
	.align	4


	//----- nvinfo : EIATTR_CUDA_API_VERSION
	.align		4
        /*0000*/ 	.byte	0x04, 0x37
        /*0002*/ 	.short	(.L_7 - .L_6)
.L_6:
        /*0004*/ 	.word	0x00000082


	//----- nvinfo : EIATTR_KPARAM_INFO
	.align		4
.L_7:
        /*0008*/ 	.byte	0x04, 0x17
        /*000a*/ 	.short	(.L_9 - .L_8)
.L_8:
        /*000c*/ 	.word	0x00000000
        /*0010*/ 	.short	0x0003
        /*0012*/ 	.short	0x0014
        /*0014*/ 	.byte	0x00, 0xf0, 0x11, 0x00


	//----- nvinfo : EIATTR_KPARAM_INFO
	.align		4
.L_9:
        /*0018*/ 	.byte	0x04, 0x17
        /*001a*/ 	.short	(.L_11 - .L_10)
.L_10:
        /*001c*/ 	.word	0x00000000
        /*0020*/ 	.short	0x0002
        /*0022*/ 	.short	0x0010
        /*0024*/ 	.byte	0x00, 0xf0, 0x11, 0x00


	//----- nvinfo : EIATTR_KPARAM_INFO
	.align		4
.L_11:
        /*0028*/ 	.byte	0x04, 0x17
        /*002a*/ 	.short	(.L_13 - .L_12)
.L_12:
        /*002c*/ 	.word	0x00000000
        /*0030*/ 	.short	0x0001
        /*0032*/ 	.short	0x0008
        /*0034*/ 	.byte	0x00, 0xf5, 0x21, 0x00


	//----- nvinfo : EIATTR_KPARAM_INFO
	.align		4
.L_13:
        /*0038*/ 	.byte	0x04, 0x17
        /*003a*/ 	.short	(.L_15 - .L_14)
.L_14:
        /*003c*/ 	.word	0x00000000
        /*0040*/ 	.short	0x0000
        /*0042*/ 	.short	0x0000
        /*0044*/ 	.byte	0x00, 0xf5, 0x21, 0x00


	//----- nvinfo : EIATTR_SPARSE_MMA_MASK
	.align		4
.L_15:
        /*0048*/ 	.byte	0x03, 0x50
        /*004a*/ 	.short	0x0000


	//----- nvinfo : EIATTR_MAXREG_COUNT
	.align		4
        /*004c*/ 	.byte	0x03, 0x1b
        /*004e*/ 	.short	0x00ff


	//----- nvinfo : EIATTR_NUM_BARRIERS
	.align		4
        /*0050*/ 	.byte	0x02, 0x4c
        /*0052*/ 	.byte	0x01
	.zero		1


	//----- nvinfo : EIATTR_MERCURY_ISA_VERSION
	.align		4
        /*0054*/ 	.byte	0x03, 0x5f
        /*0056*/ 	.short	0x0101


	//----- nvinfo : EIATTR_VRC_CTA_INIT_COUNT
	.align		4
        /*0058*/ 	.byte	0x02, 0x4a
	.zero		1
	.zero		1


	//----- nvinfo : EIATTR_EXIT_INSTR_OFFSETS
	.align		4
        /*005c*/ 	.byte	0x04, 0x1c
        /*005e*/ 	.short	(.L_17 - .L_16)


	//   ....[0]....
.L_16:
        /*0060*/ 	.word	0x000005d0


	//   ....[1]....
        /*0064*/ 	.word	0x000007e0


	//----- nvinfo : EIATTR_CRS_STACK_SIZE
	.align		4
.L_17:
        /*0068*/ 	.byte	0x04, 0x1e
        /*006a*/ 	.short	(.L_19 - .L_18)
.L_18:
        /*006c*/ 	.word	0x00000000


	//----- nvinfo : EIATTR_CBANK_PARAM_SIZE
	.align		4
.L_19:
        /*0070*/ 	.byte	0x03, 0x19
        /*0072*/ 	.short	0x0018


	//----- nvinfo : EIATTR_PARAM_CBANK
	.align		4
        /*0074*/ 	.byte	0x04, 0x0a
        /*0076*/ 	.short	(.L_21 - .L_20)
	.align		4
.L_20:
        /*0078*/ 	.word	index@(.nv.constant0._Z15evolve_parallelPjS_ii)
        /*007c*/ 	.short	0x0380
        /*007e*/ 	.short	0x0018


	//----- nvinfo : EIATTR_SW_WAR
	.align		4
.L_21:
        /*0080*/ 	.byte	0x04, 0x36
        /*0082*/ 	.short	(.L_23 - .L_22)
.L_22:
        /*0084*/ 	.word	0x00000008
.L_23:


//--------------------- .nv.callgraph             --------------------------
	.section	.nv.callgraph,"",@"SHT_CUDA_CALLGRAPH"
	.align	4
	.sectionentsize	8
	.align		4
        /*0000*/ 	.word	0x00000000
	.align		4
        /*0004*/ 	.word	0xffffffff
	.align		4
        /*0008*/ 	.word	0x00000000
	.align		4
        /*000c*/ 	.word	0xfffffffe
	.align		4
        /*0010*/ 	.word	0x00000000
	.align		4
        /*0014*/ 	.word	0xfffffffd
	.align		4
        /*0018*/ 	.word	0x00000000
	.align		4
        /*001c*/ 	.word	0xfffffffc


//--------------------- .text._Z15evolve_parallelPjS_ii --------------------------
	.section	.text._Z15evolve_parallelPjS_ii,"ax",@progbits
	.align	128
        .global         _Z15evolve_parallelPjS_ii
        .type           _Z15evolve_parallelPjS_ii,@function
        .size           _Z15evolve_parallelPjS_ii,(.L_x_5 - _Z15evolve_parallelPjS_ii)
        .other          _Z15evolve_parallelPjS_ii,@"STO_CUDA_ENTRY STV_DEFAULT"
_Z15evolve_parallelPjS_ii:
.text._Z15evolve_parallelPjS_ii:
[----:B------:R-:W-:Y:S01]  /*0000*/  LDC R1, c[0x0][0x37c] ;  /* 0x0000df00ff017b82 */ /* 0x000fe20000000800 */
[----:B------:R-:W0:Y:S07]  /*0010*/  S2R R0, SR_TID.Y ;  /* 0x0000000000007919 */ /* 0x000e2e0000002200 */
[----:B------:R-:W1:Y:S01]  /*0020*/  LDC R9, c[0x0][0x370] ;  /* 0x0000dc00ff097b82 */ /* 0x000e620000000800 */
[----:B------:R-:W2:Y:S01]  /*0030*/  LDCU.64 UR6, c[0x0][0x358] ;  /* 0x00006b00ff0677ac */ /* 0x000ea20008000a00 */
[----:B------:R-:W-:Y:S01]  /*0040*/  BSSY.RECONVERGENT B0, `(.L_x_0) ;  /* 0x0000057000007945 */ /* 0x000fe20003800200 */
[----:B------:R-:W3:Y:S01]  /*0050*/  S2R R11, SR_CTAID.Y ;  /* 0x00000000000b7919 */ /* 0x000ee20000002600 */
[----:B------:R-:W4:Y:S04]  /*0060*/  S2R R10, SR_CTAID.X ;  /* 0x00000000000a7919 */ /* 0x000f280000002500 */
[----:B------:R-:W5:Y:S01]  /*0070*/  LDC.64 R2, c[0x0][0x390] ;  /* 0x0000e400ff027b82 */ /* 0x000f620000000a00 */
[----:B------:R-:W2:Y:S07]  /*0080*/  S2R R7, SR_TID.X ;  /* 0x0000000000077919 */ /* 0x000eae0000002100 */
[----:B------:R-:W2:Y:S01]  /*0090*/  LDC R8, c[0x0][0x374] ;  /* 0x0000dd00ff087b82 */ /* 0x000ea20000000800 */
[C---:B-1----:R-:W-:Y:S01]  /*00a0*/  VIADD R5, R9.reuse, 0xffffffff ;  /* 0xffffffff09057836 */ /* 0x042fe20000000000 */
[----:B0-----:R-:W-:Y:S01]  /*00b0*/  ISETP.NE.AND P0, PT, R0, RZ, PT ;  /* 0x000000ff0000720c */ /* 0x001fe20003f05270 */
[----:B-----5:R-:W-:-:S02]  /*00c0*/  IMAD R6, R9, -0xe, R2 ;  /* 0xfffffff209067824 */ /* 0x020fc400078e0202 */
[----:B---3--:R-:W-:Y:S02]  /*00d0*/  IMAD R4, R11, 0xe, R0 ;  /* 0x0000000e0b047824 */ /* 0x008fe400078e0200 */
[----:B------:R-:W-:Y:S01]  /*00e0*/  VIADD R6, R6, 0xe ;  /* 0x0000000e06067836 */ /* 0x000fe20000000000 */
[----:B----4-:R-:W-:Y:S01]  /*00f0*/  ISETP.NE.AND P1, PT, R5, R10, PT ;  /* 0x0000000a0500720c */ /* 0x010fe20003f25270 */
[----:B------:R-:W-:Y:S02]  /*0100*/  VIADD R4, R4, 0xffffffff ;  /* 0xffffffff04047836 */ /* 0x000fe40000000000 */
[----:B--2---:R-:W-:Y:S01]  /*0110*/  VIADD R9, R8, 0xffffffff ;  /* 0xffffffff08097836 */ /* 0x004fe20000000000 */
[----:B------:R-:W-:Y:S01]  /*0120*/  SEL R6, R6, 0xe, !P1 ;  /* 0x0000000e06067807 */ /* 0x000fe20004800000 */
[C---:B------:R-:W-:Y:S01]  /*0130*/  VIADD R5, R7.reuse, 0xffffffff ;  /* 0xffffffff07057836 */ /* 0x040fe20000000000 */
[----:B------:R-:W-:Y:S01]  /*0140*/  ISETP.GT.AND P1, PT, R4, R3, PT ;  /* 0x000000030400720c */ /* 0x000fe20003f24270 */
[----:B------:R-:W-:Y:S01]  /*0150*/  IMAD R8, R8, -0xe, R3 ;  /* 0xfffffff208087824 */ /* 0x000fe200078e0203 */
[----:B------:R-:W-:Y:S01]  /*0160*/  ISETP.NE.AND P0, PT, R7, RZ, P0 ;  /* 0x000000ff0700720c */ /* 0x000fe20000705270 */
[----:B------:R-:W-:Y:S01]  /*0170*/  IMAD R15, R10, 0xe, R5 ;  /* 0x0000000e0a0f7824 */ /* 0x000fe200078e0205 */
[----:B------:R-:W-:Y:S01]  /*0180*/  ISETP.NE.AND P2, PT, R9, R11, PT ;  /* 0x0000000b0900720c */ /* 0x000fe20003f45270 */
[----:B------:R-:W-:Y:S01]  /*0190*/  VIADD R8, R8, 0xe ;  /* 0x0000000e08087836 */ /* 0x000fe20000000000 */
[----:B------:R-:W-:Y:S01]  /*01a0*/  ISETP.LE.AND P0, PT, R7, R6, P0 ;  /* 0x000000060700720c */ /* 0x000fe20000703270 */
[----:B------:R-:W-:Y:S01]  /*01b0*/  IMAD.MOV.U32 R6, RZ, RZ, RZ ;  /* 0x000000ffff067224 */ /* 0x000fe200078e00ff */
[----:B------:R-:W-:-:S02]  /*01c0*/  ISETP.LE.AND P1, PT, R15, R2, !P1 ;  /* 0x000000020f00720c */ /* 0x000fc40004f23270 */
[----:B------:R-:W-:Y:S02]  /*01d0*/  SEL R9, R8, 0xe, !P2 ;  /* 0x0000000e08097807 */ /* 0x000fe40005000000 */
[----:B------:R-:W-:-:S04]  /*01e0*/  PLOP3.LUT P0, PT, P1, P0, PT, 0x80, 0x8 ;  /* 0x000000000008781c */ /* 0x000fc80000f01070 */
[----:B------:R-:W-:Y:S02]  /*01f0*/  ISETP.GT.OR P0, PT, R0, R9, !P0 ;  /* 0x000000090000720c */ /* 0x000fe40004704670 */
[----:B------:R-:W-:-:S03]  /*0200*/  CS2R R8, SRZ ;  /* 0x0000000000087805 */ /* 0x000fc6000001ff00 */
[----:B------:R-:W-:Y:S08]  /*0210*/  @!P1 BRA `(.L_x_1) ;  /* 0x0000000000e49947 */ /* 0x000ff00003800000 */
[----:B------:R-:W-:Y:S01]  /*0220*/  IABS R8, R3 ;  /* 0x0000000300087213 */ /* 0x000fe20000000000 */
[----:B------:R-:W-:Y:S01]  /*0230*/  IMAD.IADD R4, R4, 0x1, R3 ;  /* 0x0000000104047824 */ /* 0x000fe200078e0203 */
[----:B------:R-:W-:Y:S01]  /*0240*/  IABS R6, R2 ;  /* 0x0000000200067213 */ /* 0x000fe20000000000 */
[----:B------:R-:W-:Y:S01]  /*0250*/  IMAD.IADD R15, R15, 0x1, R2 ;  /* 0x000000010f0f7824 */ /* 0x000fe200078e0202 */
[----:B------:R-:W0:Y:S01]  /*0260*/  I2F.RP R14, R8 ;  /* 0x00000008000e7306 */ /* 0x000e220000209400 */
[----:B------:R-:W-:-:S03]  /*0270*/  ISETP.NE.AND P5, PT, R3, RZ, PT ;  /* 0x000000ff0300720c */ /* 0x000fc60003fa5270 */
[----:B------:R-:W-:-:S04]  /*0280*/  ISETP.GE.AND P3, PT, R15, RZ, PT ;  /* 0x000000ff0f00720c */ /* 0x000fc80003f66270 */
[----:B------:R-:W1:Y:S08]  /*0290*/  I2F.RP R9, R6 ;  /* 0x0000000600097306 */ /* 0x000e700000209400 */
[----:B0-----:R-:W0:Y:S08]  /*02a0*/  MUFU.RCP R14, R14 ;  /* 0x0000000e000e7308 */ /* 0x001e300000001000 */
[----:B-1----:R-:W1:Y:S01]  /*02b0*/  MUFU.RCP R9, R9 ;  /* 0x0000000900097308 */ /* 0x002e620000001000 */
[----:B0-----:R-:W-:-:S02]  /*02c0*/  IADD3 R10, PT, PT, R14, 0xffffffe, RZ ;  /* 0x0ffffffe0e0a7810 */ /* 0x001fc40007ffe0ff */
[----:B------:R-:W-:-:S05]  /*02d0*/  IABS R14, R4 ;  /* 0x00000004000e7213 */ /* 0x000fca0000000000 */
[----:B------:R0:W2:Y:S01]  /*02e0*/  F2I.FTZ.U32.TRUNC.NTZ R11, R10 ;  /* 0x0000000a000b7305 */ /* 0x0000a2000021f000 */
[----:B-1----:R-:W-:-:S07]  /*02f0*/  VIADD R12, R9, 0xffffffe ;  /* 0x0ffffffe090c7836 */ /* 0x002fce0000000000 */
[----:B------:R1:W3:Y:S01]  /*0300*/  F2I.FTZ.U32.TRUNC.NTZ R13, R12 ;  /* 0x0000000c000d7305 */ /* 0x0002e2000021f000 */
[----:B0-----:R-:W-:Y:S02]  /*0310*/  HFMA2 R10, -RZ, RZ, 0, 0 ;  /* 0x00000000ff0a7431 */ /* 0x001fe400000001ff */
[----:B--2---:R-:W-:Y:S02]  /*0320*/  IMAD.MOV R17, RZ, RZ, -R11 ;  /* 0x000000ffff117224 */ /* 0x004fe400078e0a0b */
[----:B-1----:R-:W-:Y:S02]  /*0330*/  IMAD.MOV.U32 R12, RZ, RZ, RZ ;  /* 0x000000ffff0c7224 */ /* 0x002fe400078e00ff */
[----:B------:R-:W-:-:S04]  /*0340*/  IMAD R17, R17, R8, RZ ;  /* 0x0000000811117224 */ /* 0x000fc800078e02ff */
[----:B------:R-:W-:Y:S01]  /*0350*/  IMAD.HI.U32 R10, R11, R17, R10 ;  /* 0x000000110b0a7227 */ /* 0x000fe200078e000a */
[----:B------:R-:W-:-:S03]  /*0360*/  IABS R11, R15 ;  /* 0x0000000f000b7213 */ /* 0x000fc60000000000 */
[----:B------:R-:W-:Y:S02]  /*0370*/  IMAD.MOV.U32 R17, RZ, RZ, R14 ;  /* 0x000000ffff117224 */ /* 0x000fe400078e000e */
[----:B---3--:R-:W-:Y:S02]  /*0380*/  IMAD.MOV R19, RZ, RZ, -R13 ;  /* 0x000000ffff137224 */ /* 0x008fe400078e0a0d */
[----:B------:R-:W-:-:S04]  /*0390*/  IMAD.HI.U32 R10, R10, R17, RZ ;  /* 0x000000110a0a7227 */ /* 0x000fc800078e00ff */
[----:B------:R-:W-:Y:S02]  /*03a0*/  IMAD R9, R19, R6, RZ ;  /* 0x0000000613097224 */ /* 0x000fe400078e02ff */
[----:B------:R-:W-:Y:S02]  /*03b0*/  IMAD.MOV R10, RZ, RZ, -R10 ;  /* 0x000000ffff0a7224 */ /* 0x000fe400078e0a0a */
[----:B------:R-:W-:-:S04]  /*03c0*/  IMAD.HI.U32 R12, R13, R9, R12 ;  /* 0x000000090d0c7227 */ /* 0x000fc800078e000c */
[----:B------:R-:W-:Y:S02]  /*03d0*/  IMAD R13, R8, R10, R17 ;  /* 0x0000000a080d7224 */ /* 0x000fe400078e0211 */
[----:B------:R-:W-:-:S03]  /*03e0*/  IMAD.HI.U32 R12, R12, R11, RZ ;  /* 0x0000000b0c0c7227 */ /* 0x000fc600078e00ff */
[----:B------:R-:W-:Y:S01]  /*03f0*/  ISETP.GT.U32.AND P2, PT, R8, R13, PT ;  /* 0x0000000d0800720c */ /* 0x000fe20003f44070 */
[----:B------:R-:W-:-:S04]  /*0400*/  IMAD.MOV R12, RZ, RZ, -R12 ;  /* 0x000000ffff0c7224 */ /* 0x000fc800078e0a0c */
[----:B------:R-:W-:-:S05]  /*0410*/  IMAD R11, R6, R12, R11 ;  /* 0x0000000c060b7224 */ /* 0x000fca00078e020b */
[----:B------:R-:W-:-:S03]  /*0420*/  ISETP.GT.U32.AND P1, PT, R6, R11, PT ;  /* 0x0000000b0600720c */ /* 0x000fc60003f24070 */
[----:B------:R-:W-:Y:S01]  /*0430*/  @!P2 IMAD.IADD R13, R13, 0x1, -R8 ;  /* 0x000000010d0da824 */ /* 0x000fe200078e0a08 */
[----:B------:R-:W-:-:S04]  /*0440*/  ISETP.GE.AND P2, PT, R4, RZ, PT ;  /* 0x000000ff0400720c */ /* 0x000fc80003f46270 */
[----:B------:R-:W-:-:S05]  /*0450*/  ISETP.GT.U32.AND P4, PT, R8, R13, PT ;  /* 0x0000000d0800720c */ /* 0x000fca0003f84070 */
[----:B------:R-:W-:-:S04]  /*0460*/  @!P1 IADD3 R11, PT, PT, R11, -R6, RZ ;  /* 0x800000060b0b9210 */ /* 0x000fc80007ffe0ff */
[----:B------:R-:W-:-:S04]  /*0470*/  ISETP.GT.U32.AND P1, PT, R6, R11, PT ;  /* 0x0000000b0600720c */ /* 0x000fc80003f24070 */
[----:B------:R-:W-:Y:S01]  /*0480*/  @!P4 IMAD.IADD R13, R13, 0x1, -R8 ;  /* 0x000000010d0dc824 */ /* 0x000fe200078e0a08 */
[----:B------:R-:W-:Y:S01]  /*0490*/  ISETP.NE.AND P4, PT, R2, RZ, PT ;  /* 0x000000ff0200720c */ /* 0x000fe20003f85270 */
[----:B------:R-:W0:Y:S02]  /*04a0*/  LDC.64 R8, c[0x0][0x380] ;  /* 0x0000e000ff087b82 */ /* 0x000e240000000a00 */
[----:B------:R-:W-:Y:S01]  /*04b0*/  @!P2 IMAD.MOV R13, RZ, RZ, -R13 ;  /* 0x000000ffff0da224 */ /* 0x000fe200078e0a0d */
[----:B------:R-:W-:-:S04]  /*04c0*/  @!P5 LOP3.LUT R13, RZ, R3, RZ, 0x33, !PT ;  /* 0x00000003ff0dd212 */ /* 0x000fc800078e33ff */
[----:B------:R-:W-:-:S04]  /*04d0*/  @!P1 IMAD.IADD R11, R11, 0x1, -R6 ;  /* 0x000000010b0b9824 */ /* 0x000fc800078e0a06 */
[----:B------:R-:W-:Y:S01]  /*04e0*/  @!P3 IMAD.MOV R11, RZ, RZ, -R11 ;  /* 0x000000ffff0bb224 */ /* 0x000fe200078e0a0b */
[----:B------:R-:W-:-:S05]  /*04f0*/  @!P4 LOP3.LUT R11, RZ, R2, RZ, 0x33, !PT ;  /* 0x00000002ff0bc212 */ /* 0x000fca00078e33ff */
[----:B------:R-:W-:-:S04]  /*0500*/  IMAD R13, R13, R2, R11 ;  /* 0x000000020d0d7224 */ /* 0x000fc800078e020b */
[----:B0-----:R-:W-:-:S06]  /*0510*/  IMAD.WIDE R2, R13, 0x4, R8 ;  /* 0x000000040d027825 */ /* 0x001fcc00078e0208 */
[----:B------:R-:W2:Y:S01]  /*0520*/  LDG.E R2, desc[UR6][R2.64] ;  /* 0x0000000602027981 */ /* 0x000ea2000c1e1900 */
[----:B------:R-:W0:Y:S01]  /*0530*/  S2UR UR5, SR_CgaCtaId ;  /* 0x00000000000579c3 */ /* 0x000e220000008800 */
[----:B------:R-:W-:Y:S01]  /*0540*/  UMOV UR4, 0x400 ;  /* 0x0000040000047882 */ /* 0x000fe20000000000 */
[----:B------:R-:W-:Y:S01]  /*0550*/  IMAD R6, R0, 0x10, R7 ;  /* 0x0000001000067824 */ /* 0x000fe200078e0207 */
[----:B------:R-:W-:Y:S02]  /*0560*/  SHF.R.S32.HI R9, RZ, 0x1f, R13 ;  /* 0x0000001fff097819 */ /* 0x000fe4000001140d */
[----:B------:R-:W-:Y:S01]  /*0570*/  MOV R8, R13 ;  /* 0x0000000d00087202 */ /* 0x000fe20000000f00 */
[----:B0-----:R-:W-:-:S06]  /*0580*/  ULEA UR4, UR5, UR4, 0x18 ;  /* 0x0000000405047291 */ /* 0x001fcc000f8ec0ff */
[----:B------:R-:W-:-:S05]  /*0590*/  LEA R7, R6, UR4, 0x2 ;  /* 0x0000000406077c11 */ /* 0x000fca000f8e10ff */
[----:B--2---:R0:W-:Y:S02]  /*05a0*/  STS [R7], R2 ;  /* 0x0000000207007388 */ /* 0x0041e40000000800 */
.L_x_1:
[----:B------:R-:W-:Y:S05]  /*05b0*/  BSYNC.RECONVERGENT B0 ;  /* 0x0000000000007941 */ /* 0x000fea0003800200 */
.L_x_0:
[----:B------:R-:W-:Y:S06]  /*05c0*/  BAR.SYNC.DEFER_BLOCKING 0x0 ;  /* 0x0000000000007b1d */ /* 0x000fec0000010000 */
[----:B------:R-:W-:Y:S05]  /*05d0*/  @P0 EXIT ;  /* 0x000000000000094d */ /* 0x000fea0003800000 */
[----:B------:R-:W1:Y:S01]  /*05e0*/  S2UR UR5, SR_CgaCtaId ;  /* 0x00000000000579c3 */ /* 0x000e620000008800 */
[----:B------:R-:W-:Y:S01]  /*05f0*/  UMOV UR4, 0x400 ;  /* 0x0000040000047882 */ /* 0x000fe20000000000 */
[----:B------:R-:W-:Y:S01]  /*0600*/  IMAD R0, R0, 0x10, R5 ;  /* 0x0000001000007824 */ /* 0x000fe200078e0205 */
[----:B------:R-:W-:Y:S01]  /*0610*/  BSSY.RECONVERGENT B0, `(.L_x_2) ;  /* 0x0000018000007945 */ /* 0x000fe20003800200 */
[----:B-1----:R-:W-:-:S06]  /*0620*/  ULEA UR4, UR5, UR4, 0x18 ;  /* 0x0000000405047291 */ /* 0x002fcc000f8ec0ff */
[----:B------:R-:W-:-:S05]  /*0630*/  LEA R0, R0, UR4, 0x2 ;  /* 0x0000000400007c11 */ /* 0x000fca000f8e10ff */
[----:B0-----:R-:W-:Y:S04]  /*0640*/  LDS R2, [R0+-0x40] ;  /* 0xffffc00000027984 */ /* 0x001fe80000000800 */
[----:B------:R-:W-:Y:S04]  /*0650*/  LDS R3, [R0+-0x3c] ;  /* 0xffffc40000037984 */ /* 0x000fe80000000800 */
[----:B------:R-:W0:Y:S04]  /*0660*/  LDS R4, [R0+-0x38] ;  /* 0xffffc80000047984 */ /* 0x000e280000000800 */
[----:B------:R-:W-:Y:S04]  /*0670*/  LDS R5, [R0] ;  /* 0x0000000000057984 */ /* 0x000fe80000000800 */
[----:B------:R-:W1:Y:S04]  /*0680*/  LDS R7, [R0+0x8] ;  /* 0x0000080000077984 */ /* 0x000e680000000800 */
[----:B------:R-:W-:Y:S04]  /*0690*/  LDS R11, [R0+0x40] ;  /* 0x00004000000b7984 */ /* 0x000fe80000000800 */
[----:B------:R-:W2:Y:S04]  /*06a0*/  LDS R10, [R0+0x44] ;  /* 0x00004400000a7984 */ /* 0x000ea80000000800 */
[----:B------:R-:W3:Y:S01]  /*06b0*/  LDS R13, [R0+0x48] ;  /* 0x00004800000d7984 */ /* 0x000ee20000000800 */
[----:B0-----:R-:W-:-:S04]  /*06c0*/  IADD3 R2, PT, PT, R4, R3, R2 ;  /* 0x0000000304027210 */ /* 0x001fc80007ffe002 */
[----:B-1----:R-:W-:Y:S01]  /*06d0*/  IADD3 R2, PT, PT, R7, R2, R5 ;  /* 0x0000000207027210 */ /* 0x002fe20007ffe005 */
[----:B------:R-:W-:-:S03]  /*06e0*/  IMAD.MOV.U32 R5, RZ, RZ, 0x1 ;  /* 0x00000001ff057424 */ /* 0x000fc600078e00ff */
[----:B--2---:R-:W-:-:S05]  /*06f0*/  IADD3 R2, PT, PT, R10, R2, R11 ;  /* 0x000000020a027210 */ /* 0x004fca0007ffe00b */
[----:B---3--:R-:W-:-:S05]  /*0700*/  IMAD.IADD R2, R2, 0x1, R13 ;  /* 0x0000000102027824 */ /* 0x008fca00078e020d */
[----:B------:R-:W-:-:S13]  /*0710*/  ISETP.NE.AND P0, PT, R2, 0x3, PT ;  /* 0x000000030200780c */ /* 0x000fda0003f05270 */
[----:B------:R-:W-:Y:S05]  /*0720*/  @!P0 BRA `(.L_x_3) ;  /* 0x0000000000188947 */ /* 0x000fea0003800000 */
[----:B------:R-:W-:-:S13]  /*0730*/  ISETP.NE.AND P1, PT, R2, 0x2, PT ;  /* 0x000000020200780c */ /* 0x000fda0003f25270 */
[----:B------:R-:W-:-:S06]  /*0740*/  @!P1 LEA R6, R6, UR4, 0x2 ;  /* 0x0000000406069c11 */ /* 0x000fcc000f8e10ff */
[----:B------:R-:W0:Y:S02]  /*0750*/  @!P1 LDS R6, [R6] ;  /* 0x0000000006069984 */ /* 0x000e240000000800 */
[----:B0-----:R-:W-:-:S04]  /*0760*/  @!P1 ISETP.NE.AND P0, PT, R6, RZ, PT ;  /* 0x000000ff0600920c */ /* 0x001fc80003f05270 */
[----:B------:R-:W-:Y:S01]  /*0770*/  @!P1 SEL R5, RZ, 0x1, !P0 ;  /* 0x00000001ff059807 */ /* 0x000fe20004000000 */
[----:B------:R-:W-:-:S08]  /*0780*/  @P1 IMAD.MOV.U32 R5, RZ, RZ, RZ ;  /* 0x000000ffff051224 */ /* 0x000fd000078e00ff */
.L_x_3:
[----:B------:R-:W-:Y:S05]  /*0790*/  BSYNC.RECONVERGENT B0 ;  /* 0x0000000000007941 */ /* 0x000fea0003800200 */
.L_x_2:
[----:B------:R-:W0:Y:S02]  /*07a0*/  LDCU.64 UR8, c[0x0][0x388] ;  /* 0x00007100ff0877ac */ /* 0x000e240008000a00 */
[----:B0-----:R-:W-:-:S04]  /*07b0*/  LEA R2, P0, R8, UR8, 0x2 ;  /* 0x0000000808027c11 */ /* 0x001fc8000f8010ff */
[----:B------:R-:W-:-:S05]  /*07c0*/  LEA.HI.X R3, R8, UR9, R9, 0x2, P0 ;  /* 0x0000000908037c11 */ /* 0x000fca00080f1409 */
[----:B------:R-:W-:Y:S01]  /*07d0*/  STG.E desc[UR6][R2.64], R5 ;  /* 0x0000000502007986 */ /* 0x000fe2000c101906 */
[----:B------:R-:W-:Y:S05]  /*07e0*/  EXIT ;  /* 0x000000000000794d */ /* 0x000fea0003800000 */
.L_x_4:
[----:B------:R-:W-:-:S00]  /*07f0*/  BRA `(.L_x_4) ;  /* 0xfffffffc00fc7947 */ /* 0x000fc0000383ffff */
[----:B------:R-:W-:-:S00]  /*0800*/  NOP ;  /* 0x0000000000007918 */ /* 0x000fc00000000000 */
[----:B------:R-:W-:-:S00]  /*0810*/  NOP ;  /* 0x0000000000007918 */ /* 0x000fc00000000000 */
[----:B------:R-:W-:-:S00]  /*0820*/  NOP ;  /* 0x0000000000007918 */ /* 0x000fc00000000000 */
[----:B------:R-:W-:-:S00]  /*0830*/  NOP ;  /* 0x0000000000007918 */ /* 0x000fc00000000000 */
[----:B------:R-:W-:-:S00]  /*0840*/  NOP ;  /* 0x0000000000007918 */ /* 0x000fc00000000000 */
[----:B------:R-:W-:-:S00]  /*0850*/  NOP ;  /* 0x0000000000007918 */ /* 0x000fc00000000000 */
[----:B------:R-:W-:-:S00]  /*0860*/  NOP ;  /* 0x0000000000007918 */ /* 0x000fc00000000000 */
[----:B------:R-:W-:-:S00]  /*0870*/  NOP ;  /* 0x0000000000007918 */ /* 0x000fc00000000000 */
.L_x_5:


//--------------------- .nv.shared._Z15evolve_parallelPjS_ii --------------------------
	.section	.nv.shared._Z15evolve_parallelPjS_ii,"aw",@nobits
	.sectionflags	@""
	.align	16
	.zero		1024


//--------------------- .nv.shared.reserved.0     --------------------------
	.section	.nv.shared.reserved.0,"aw",@nobits
	.weak		__nv_reservedSMEM_offset_0_alias
	.size		__nv_reservedSMEM_offset_0_alias, 0, 64
	.other		__nv_reservedSMEM_offset_0_alias,@"STO_CUDA_RESERVED_SHARED STV_DEFAULT"
__nv_reservedSMEM_offset_0_alias:
	.zero		0
	.zero		64


//--------------------- .nv.constant0._Z15evolve_parallelPjS_ii --------------------------
	.section	.nv.constant0._Z15evolve_parallelPjS_ii,"a",@progbits
	.sectionflags	@""
	.align	4
.nv.constant0._Z15evolve_parallelPjS_ii:
	.zero		920


//--------------------- SYMBOLS --------------------------

	.type		.nv.reservedSmem.offset0,@object
	.size		.nv.reservedSmem.offset0,0x4
	.type		.nv.reservedSmem.cap,@object
	.size		.nv.reservedSmem.cap,0x4
